//
// Generated by NVIDIA NVVM Compiler
//
// Compiler Build ID: CL-36424714
// Cuda compilation tools, release 13.0, V13.0.88
// Based on NVVM 20.0.0
//

.version 9.0
.target sm_100
.address_size 64

	// .globl	_Z10helloWorldv
.extern .func  (.param .b32 func_retval0) vprintf
(
	.param .b64 vprintf_param_0,
	.param .b64 vprintf_param_1
)
;
.global .align 1 .b8 $str[16] = {104, 101, 108, 108, 111, 87, 111, 114, 108, 100, 32, 37, 100, 32, 10};

.visible .entry _Z10helloWorldv()
{
	.local .align 8 .b8 	__local_depot0[8];
	.reg .b64 	%SP;
	.reg .b64 	%SPL;
	.reg .b32 	%r<7>;
	.reg .b64 	%rd<5>;

	mov.u64 	%SPL, __local_depot0;
	cvta.local.u64 	%SP, %SPL;
	add.u64 	%rd1, %SP, 0;
	add.u64 	%rd2, %SPL, 0;
	mov.u32 	%r1, %ntid.x;
	mov.u32 	%r2, %ctaid.x;
	mov.u32 	%r3, %tid.x;
	mad.lo.s32 	%r4, %r1, %r2, %r3;
	st.local.u32 	[%rd2], %r4;
	mov.u64 	%rd3, $str;
	cvta.global.u64 	%rd4, %rd3;
	{ // callseq 0, 0
	.param .b64 param0;
	st.param.b64 	[param0], %rd4;
	.param .b64 param1;
	st.param.b64 	[param1], %rd1;
	.param .b32 retval0;
	call.uni (retval0), 
	vprintf, 
	(
	param0, 
	param1
	);
	ld.param.b32 	%r5, [retval0];
	} // callseq 0
	ret;

}


// ===== COMPILED SASS (sm_100) =====

	.target	sm_100

	.elftype	@"ET_EXEC"


//--------------------- .note.nv.tkinfo           --------------------------
	.section	.note.nv.tkinfo,"",@"SHT_NOTE"
	.sectionflags	@"SHF_NOTE_NV_TKINFO"
	.tkinfo
        /*0018*/ 	.word	0x00000002
        /*0030*/ 	.string	""
        /*0030*/ 	.string	"ptxas"
        /*0030*/ 	.string	"Cuda compilation tools, release 13.0, V13.0.88"
        /*0030*/ 	.string	"Build cuda_13.0.r13.0/compiler.36424714_0"
        /*0030*/ 	.string	"-arch sm_100 -m 64 "



//--------------------- .note.nv.cuinfo           --------------------------
	.section	.note.nv.cuinfo,"",@"SHT_NOTE"
	.sectionflags	@"SHF_NOTE_NV_CUINFO"
        /*0018*/ 	.short	0x0002
        /*001a*/ 	.short	0x0064
        /*001c*/ 	.short	0x0082
	.zero		2


//--------------------- .nv.info                  --------------------------
	.section	.nv.info,"",@"SHT_CUDA_INFO"
	.align	4


	//----- nvinfo : EIATTR_REGCOUNT
	.align		4
        /*0000*/ 	.byte	0x04, 0x2f
        /*0002*/ 	.short	(.L_2 - .L_1)
	.align		4
.L_1:
        /*0004*/ 	.word	index@(_Z10helloWorldv)
        /*0008*/ 	.word	0x00000018


	//----- nvinfo : EIATTR_FRAME_SIZE
	.align		4
.L_2:
        /*000c*/ 	.byte	0x04, 0x11
        /*000e*/ 	.short	(.L_4 - .L_3)
	.align		4
.L_3:
        /*0010*/ 	.word	index@(_Z10helloWorldv)
        /*0014*/ 	.word	0x00000008


	//----- nvinfo : EIATTR_MIN_STACK_SIZE
	.align		4
.L_4:
        /*0018*/ 	.byte	0x04, 0x12
        /*001a*/ 	.short	(.L_6 - .L_5)
	.align		4
.L_5:
        /*001c*/ 	.word	index@(_Z10helloWorldv)
        /*0020*/ 	.word	0x00000008
.L_6:


//--------------------- .nv.compat                --------------------------
	.section	.nv.compat,"",@"SHT_CUDA_COMPAT_INFO"
	.align	4
        /*0000*/ 	.byte	0x02, 0x09, 0x00, 0x00, 0x02, 0x02, 0x01, 0x00, 0x02, 0x05, 0x05, 0x00, 0x03, 0x07, 0x01, 0x01
        /*0010*/ 	.byte	0x02, 0x03, 0x00, 0x00, 0x02, 0x06, 0x01, 0x00, 0x04, 0x0b, 0x08, 0x00, 0x09, 0x00, 0x00, 0x00
        /*0020*/ 	.byte	0x00, 0x00, 0x00, 0x00


//--------------------- .nv.info._Z10helloWorldv  --------------------------
	.section	.nv.info._Z10helloWorldv,"",@"SHT_CUDA_INFO"
	.sectionflags	@""
	.align	4


	//----- nvinfo : EIATTR_CUDA_API_VERSION
	.align		4
        /*0000*/ 	.byte	0x04, 0x37
        /*0002*/ 	.short	(.L_8 - .L_7)
.L_7:
        /*0004*/ 	.word	0x00000082


	//----- nvinfo : EIATTR_SPARSE_MMA_MASK
	.align		4
.L_8:
        /*0008*/ 	.byte	0x03, 0x50
        /*000a*/ 	.short	0x0000


	//----- nvinfo : EIATTR_MAXREG_COUNT
	.align		4
        /*000c*/ 	.byte	0x03, 0x1b
        /*000e*/ 	.short	0x00ff


	//----- nvinfo : EIATTR_EXTERNS
	.align		4
        /*0010*/ 	.byte	0x04, 0x0f
        /*0012*/ 	.short	(.L_10 - .L_9)


	//   ....[0]....
	.align		4
.L_9:
        /*0014*/ 	.word	index@(vprintf)


	//----- nvinfo : EIATTR_MERCURY_ISA_VERSION
	.align		4
.L_10:
        /*0018*/ 	.byte	0x03, 0x5f
        /*001a*/ 	.short	0x0101


	//----- nvinfo : EIATTR_VRC_CTA_INIT_COUNT
	.align		4
        /*001c*/ 	.byte	0x02, 0x4a
	.zero		1
	.zero		1


	//----- nvinfo : EIATTR_SYSCALL_OFFSETS
	.align		4
        /*0020*/ 	.byte	0x04, 0x46
        /*0022*/ 	.short	(.L_12 - .L_11)


	//   ....[0]....
.L_11:
        /*0024*/ 	.word	0x00000110


	//----- nvinfo : EIATTR_EXIT_INSTR_OFFSETS
	.align		4
.L_12:
        /*0028*/ 	.byte	0x04, 0x1c
        /*002a*/ 	.short	(.L_14 - .L_13)


	//   ....[0]....
.L_13:
        /*002c*/ 	.word	0x00000120


	//----- nvinfo : EIATTR_SW_WAR
	.align		4
.L_14:
        /*0030*/ 	.byte	0x04, 0x36
        /*0032*/ 	.short	(.L_16 - .L_15)
.L_15:
        /*0034*/ 	.word	0x00000008
.L_16:


//--------------------- .nv.callgraph             --------------------------
	.section	.nv.callgraph,"",@"SHT_CUDA_CALLGRAPH"
	.align	4
	.sectionentsize	8
	.align		4
        /*0000*/ 	.word	0x00000000
	.align		4
        /*0004*/ 	.word	0xffffffff
	.align		4
        /*0008*/ 	.word	index@(_Z10helloWorldv)
	.align		4
        /*000c*/ 	.word	index@(vprintf)
	.align		4
        /*0010*/ 	.word	0x00000000
	.align		4
        /*0014*/ 	.word	0xfffffffe
	.align		4
        /*0018*/ 	.word	0x00000000
	.align		4
        /*001c*/ 	.word	0xfffffffd
	.align		4
        /*0020*/ 	.word	0x00000000
	.align		4
        /*0024*/ 	.word	0xfffffffc


//--------------------- .nv.constant4             --------------------------
	.section	.nv.constant4,"a",@progbits
	.align	8
	.align		8
.nv.constant4:
        /*0000*/ 	.dword	vprintf
	.align		8
        /*0008*/ 	.dword	$str


//--------------------- .text._Z10helloWorldv     --------------------------
	.section	.text._Z10helloWorldv,"ax",@progbits
	.align	128
        .global         _Z10helloWorldv
        .type           _Z10helloWorldv,@function
        .size           _Z10helloWorldv,(.L_x_2 - _Z10helloWorldv)
        .other          _Z10helloWorldv,@"STO_CUDA_ENTRY STV_DEFAULT"
_Z10helloWorldv:
.text._Z10helloWorldv:
[----:B------:R-:W0:Y:S01]  /*0000*/  LDC R1, c[0x0][0x37c] ;  /* 0x0000df00ff017b82 */ /* 0x000e220000000800 */
[----:B------:R-:W1:Y:S01]  /*0010*/  S2R R0, SR_CTAID.X ;  /* 0x0000000000007919 */ /* 0x000e620000002500 */
[----:B------:R-:W2:Y:S01]  /*0020*/  LDCU UR5, c[0x0][0x2fc] ;  /* 0x00005f80ff0577ac */ /* 0x000ea20008000800 */
[----:B------:R-:W-:Y:S01]  /*0030*/  MOV R2, 0x0 ;  /* 0x0000000000027802 */ /* 0x000fe20000000f00 */
[----:B0-----:R-:W-:Y:S01]  /*0040*/  VIADD R1, R1, 0xfffffff8 ;  /* 0xfffffff801017836 */ /* 0x001fe20000000000 */
[----:B------:R-:W1:Y:S01]  /*0050*/  S2R R3, SR_TID.X ;  /* 0x0000000000037919 */ /* 0x000e620000002100 */
[----:B------:R-:W1:Y:S01]  /*0060*/  LDCU UR6, c[0x0][0x360] ;  /* 0x00006c00ff0677ac */ /* 0x000e620008000800 */
[----:B------:R-:W0:Y:S02]  /*0070*/  LDCU UR4, c[0x0][0x2f8] ;  /* 0x00005f00ff0477ac */ /* 0x000e240008000800 */
[----:B0-----:R-:W-:-:S05]  /*0080*/  IADD3 R6, P0, PT, R1, UR4, RZ ;  /* 0x0000000401067c10 */ /* 0x001fca000ff1e0ff */
[----:B--2---:R-:W-:Y:S02]  /*0090*/  IMAD.X R7, RZ, RZ, UR5, P0 ;  /* 0x00000005ff077e24 */ /* 0x004fe400080e06ff */
[----:B-1----:R-:W-:Y:S01]  /*00a0*/  IMAD R0, R0, UR6, R3 ;  /* 0x0000000600007c24 */ /* 0x002fe2000f8e0203 */
[----:B------:R-:W0:Y:S01]  /*00b0*/  LDCU.64 UR6, c[0x4][0x8] ;  /* 0x01000100ff0677ac */ /* 0x000e220008000a00 */
[----:B------:R-:W1:Y:S03]  /*00c0*/  LDC.64 R2, c[0x4][R2] ;  /* 0x0100000002027b82 */ /* 0x000e660000000a00 */
[----:B------:R2:W-:Y:S01]  /*00d0*/  STL [R1], R0 ;  /* 0x0000000001007387 */ /* 0x0005e20000100800 */
[----:B0-----:R-:W-:Y:S01]  /*00e0*/  IMAD.U32 R4, RZ, RZ, UR6 ;  /* 0x00000006ff047e24 */ /* 0x001fe2000f8e00ff */
[----:B--2---:R-:W-:-:S07]  /*00f0*/  MOV R5, UR7 ;  /* 0x0000000700057c02 */ /* 0x004fce0008000f00 */
[----:B------:R-:W-:-:S07]  /*0100*/  LEPC R20, `(.L_x_0) ;  /* 0x000000001014794e */ /* 0x000fce0000000000 */
[----:B-1----:R-:W-:Y:S05]  /*0110*/  CALL.ABS.NOINC R2 ;  /* 0x0000000002007343 */ /* 0x002fea0003c00000 */
.L_x_0:
[----:B------:R-:W-:Y:S05]  /*0120*/  EXIT ;  /* 0x000000000000794d */ /* 0x000fea0003800000 */
.L_x_1:
[----:B------:R-:W-:-:S00]  /*0130*/  BRA `(.L_x_1) ;  /* 0xfffffffc00fc7947 */ /* 0x000fc0000383ffff */
[----:B------:R-:W-:-:S00]  /*0140*/  NOP ;  /* 0x0000000000007918 */ /* 0x000fc00000000000 */
        /* <DEDUP_REMOVED lines=11> */
.L_x_2:


//--------------------- .nv.global.init           --------------------------
	.section	.nv.global.init,"aw",@progbits
.nv.global.init:
	.type		$str,@object
	.size		$str,(.L_0 - $str)
$str:
        /*0000*/ 	.byte	0x68, 0x65, 0x6c, 0x6c, 0x6f, 0x57, 0x6f, 0x72, 0x6c, 0x64, 0x20, 0x25, 0x64, 0x20, 0x0a, 0x00
.L_0:


//--------------------- .nv.shared.reserved.0     --------------------------
	.section	.nv.shared.reserved.0,"aw",@nobits
	.weak		__nv_reservedSMEM_offset_0_alias
	.size		__nv_reservedSMEM_offset_0_alias, 0, 64
	.other		__nv_reservedSMEM_offset_0_alias,@"STO_CUDA_RESERVED_SHARED STV_DEFAULT"
__nv_reservedSMEM_offset_0_alias:
	.zero		0
	.zero		64


//--------------------- .nv.constant0._Z10helloWorldv --------------------------
	.section	.nv.constant0._Z10helloWorldv,"a",@progbits
	.sectionflags	@""
	.align	4
.nv.constant0._Z10helloWorldv:
	.zero		896


//--------------------- SYMBOLS --------------------------

	.type		.nv.reservedSmem.offset0,@object
	.size		.nv.reservedSmem.offset0,0x4
	.type		vprintf,@function
